//
// Generated by NVIDIA NVVM Compiler
//
// Compiler Build ID: CL-36424714
// Cuda compilation tools, release 13.0, V13.0.88
// Based on NVVM 20.0.0
//

.version 9.0
.target sm_100
.address_size 64

	// .globl	_Z16reduce_max_pass1PKfPfi
.extern .shared .align 16 .b8 sdata[];

.visible .entry _Z16reduce_max_pass1PKfPfi(
	.param .u64 .ptr .align 1 _Z16reduce_max_pass1PKfPfi_param_0,
	.param .u64 .ptr .align 1 _Z16reduce_max_pass1PKfPfi_param_1,
	.param .u32 _Z16reduce_max_pass1PKfPfi_param_2
)
{
	.reg .pred 	%p<8>;
	.reg .b32 	%r<17>;
	.reg .b32 	%f<32>;
	.reg .b64 	%rd<11>;

	ld.param.u64 	%rd3, [_Z16reduce_max_pass1PKfPfi_param_0];
	ld.param.u64 	%rd2, [_Z16reduce_max_pass1PKfPfi_param_1];
	ld.param.u32 	%r9, [_Z16reduce_max_pass1PKfPfi_param_2];
	cvta.to.global.u64 	%rd1, %rd3;
	mov.u32 	%r1, %tid.x;
	mov.u32 	%r2, %ctaid.x;
	mov.u32 	%r16, %ntid.x;
	mul.lo.s32 	%r10, %r16, %r2;
	shl.b32 	%r11, %r10, 1;
	add.s32 	%r4, %r11, %r1;
	setp.ge.u32 	%p1, %r4, %r9;
	mov.f32 	%f30, 0fFF7FFFFF;
	@%p1 bra 	$L__BB0_2;
	mul.wide.u32 	%rd4, %r4, 4;
	add.s64 	%rd5, %rd1, %rd4;
	ld.global.f32 	%f30, [%rd5];
$L__BB0_2:
	add.s32 	%r5, %r4, %r16;
	setp.ge.u32 	%p2, %r5, %r9;
	mov.f32 	%f31, 0fFF7FFFFF;
	@%p2 bra 	$L__BB0_4;
	mul.wide.u32 	%rd6, %r5, 4;
	add.s64 	%rd7, %rd1, %rd6;
	ld.global.f32 	%f31, [%rd7];
$L__BB0_4:
	max.f32 	%f7, %f30, %f31;
	shl.b32 	%r12, %r1, 2;
	mov.u32 	%r13, sdata;
	add.s32 	%r6, %r13, %r12;
	st.shared.f32 	[%r6], %f7;
	bar.sync 	0;
	setp.lt.u32 	%p3, %r16, 66;
	@%p3 bra 	$L__BB0_8;
$L__BB0_5:
	shr.u32 	%r8, %r16, 1;
	setp.ge.u32 	%p4, %r1, %r8;
	@%p4 bra 	$L__BB0_7;
	ld.shared.f32 	%f8, [%r6];
	shl.b32 	%r14, %r8, 2;
	add.s32 	%r15, %r6, %r14;
	ld.shared.f32 	%f9, [%r15];
	max.f32 	%f10, %f8, %f9;
	st.shared.f32 	[%r6], %f10;
$L__BB0_7:
	bar.sync 	0;
	setp.gt.u32 	%p5, %r16, 131;
	mov.u32 	%r16, %r8;
	@%p5 bra 	$L__BB0_5;
$L__BB0_8:
	setp.gt.u32 	%p6, %r1, 31;
	@%p6 bra 	$L__BB0_11;
	ld.volatile.shared.f32 	%f11, [%r6];
	ld.volatile.shared.f32 	%f12, [%r6+128];
	max.f32 	%f13, %f11, %f12;
	st.volatile.shared.f32 	[%r6], %f13;
	ld.volatile.shared.f32 	%f14, [%r6];
	ld.volatile.shared.f32 	%f15, [%r6+64];
	max.f32 	%f16, %f14, %f15;
	st.volatile.shared.f32 	[%r6], %f16;
	ld.volatile.shared.f32 	%f17, [%r6];
	ld.volatile.shared.f32 	%f18, [%r6+32];
	max.f32 	%f19, %f17, %f18;
	st.volatile.shared.f32 	[%r6], %f19;
	ld.volatile.shared.f32 	%f20, [%r6];
	ld.volatile.shared.f32 	%f21, [%r6+16];
	max.f32 	%f22, %f20, %f21;
	st.volatile.shared.f32 	[%r6], %f22;
	ld.volatile.shared.f32 	%f23, [%r6];
	ld.volatile.shared.f32 	%f24, [%r6+8];
	max.f32 	%f25, %f23, %f24;
	st.volatile.shared.f32 	[%r6], %f25;
	ld.volatile.shared.f32 	%f26, [%r6];
	ld.volatile.shared.f32 	%f27, [%r6+4];
	max.f32 	%f28, %f26, %f27;
	st.volatile.shared.f32 	[%r6], %f28;
	setp.ne.s32 	%p7, %r1, 0;
	@%p7 bra 	$L__BB0_11;
	ld.shared.f32 	%f29, [sdata];
	cvta.to.global.u64 	%rd8, %rd2;
	mul.wide.u32 	%rd9, %r2, 4;
	add.s64 	%rd10, %rd8, %rd9;
	st.global.f32 	[%rd10], %f29;
$L__BB0_11:
	ret;

}
	// .globl	_Z16reduce_max_pass2PKfPfi
.visible .entry _Z16reduce_max_pass2PKfPfi(
	.param .u64 .ptr .align 1 _Z16reduce_max_pass2PKfPfi_param_0,
	.param .u64 .ptr .align 1 _Z16reduce_max_pass2PKfPfi_param_1,
	.param .u32 _Z16reduce_max_pass2PKfPfi_param_2
)
{
	.reg .pred 	%p<7>;
	.reg .b32 	%r<12>;
	.reg .b32 	%f<27>;
	.reg .b64 	%rd<7>;

	ld.param.u64 	%rd1, [_Z16reduce_max_pass2PKfPfi_param_0];
	ld.param.u64 	%rd2, [_Z16reduce_max_pass2PKfPfi_param_1];
	ld.param.u32 	%r6, [_Z16reduce_max_pass2PKfPfi_param_2];
	mov.u32 	%r1, %tid.x;
	setp.ge.u32 	%p1, %r1, %r6;
	mov.f32 	%f26, 0fFF7FFFFF;
	@%p1 bra 	$L__BB1_2;
	cvta.to.global.u64 	%rd3, %rd1;
	mul.wide.u32 	%rd4, %r1, 4;
	add.s64 	%rd5, %rd3, %rd4;
	ld.global.f32 	%f26, [%rd5];
$L__BB1_2:
	shl.b32 	%r7, %r1, 2;
	mov.u32 	%r8, sdata;
	add.s32 	%r2, %r8, %r7;
	st.shared.f32 	[%r2], %f26;
	bar.sync 	0;
	mov.u32 	%r11, %ntid.x;
	setp.lt.u32 	%p2, %r11, 66;
	@%p2 bra 	$L__BB1_6;
$L__BB1_3:
	shr.u32 	%r5, %r11, 1;
	setp.ge.u32 	%p3, %r1, %r5;
	@%p3 bra 	$L__BB1_5;
	ld.shared.f32 	%f4, [%r2];
	shl.b32 	%r9, %r5, 2;
	add.s32 	%r10, %r2, %r9;
	ld.shared.f32 	%f5, [%r10];
	max.f32 	%f6, %f4, %f5;
	st.shared.f32 	[%r2], %f6;
$L__BB1_5:
	bar.sync 	0;
	setp.gt.u32 	%p4, %r11, 131;
	mov.u32 	%r11, %r5;
	@%p4 bra 	$L__BB1_3;
$L__BB1_6:
	setp.gt.u32 	%p5, %r1, 31;
	@%p5 bra 	$L__BB1_9;
	ld.volatile.shared.f32 	%f7, [%r2];
	ld.volatile.shared.f32 	%f8, [%r2+128];
	max.f32 	%f9, %f7, %f8;
	st.volatile.shared.f32 	[%r2], %f9;
	ld.volatile.shared.f32 	%f10, [%r2];
	ld.volatile.shared.f32 	%f11, [%r2+64];
	max.f32 	%f12, %f10, %f11;
	st.volatile.shared.f32 	[%r2], %f12;
	ld.volatile.shared.f32 	%f13, [%r2];
	ld.volatile.shared.f32 	%f14, [%r2+32];
	max.f32 	%f15, %f13, %f14;
	st.volatile.shared.f32 	[%r2], %f15;
	ld.volatile.shared.f32 	%f16, [%r2];
	ld.volatile.shared.f32 	%f17, [%r2+16];
	max.f32 	%f18, %f16, %f17;
	st.volatile.shared.f32 	[%r2], %f18;
	ld.volatile.shared.f32 	%f19, [%r2];
	ld.volatile.shared.f32 	%f20, [%r2+8];
	max.f32 	%f21, %f19, %f20;
	st.volatile.shared.f32 	[%r2], %f21;
	ld.volatile.shared.f32 	%f22, [%r2];
	ld.volatile.shared.f32 	%f23, [%r2+4];
	max.f32 	%f24, %f22, %f23;
	st.volatile.shared.f32 	[%r2], %f24;
	setp.ne.s32 	%p6, %r1, 0;
	@%p6 bra 	$L__BB1_9;
	ld.shared.f32 	%f25, [sdata];
	cvta.to.global.u64 	%rd6, %rd2;
	st.global.f32 	[%rd6], %f25;
$L__BB1_9:
	ret;

}


// ===== COMPILED SASS (sm_100) =====

	.target	sm_100

	.elftype	@"ET_EXEC"


//--------------------- .note.nv.tkinfo           --------------------------
	.section	.note.nv.tkinfo,"",@"SHT_NOTE"
	.sectionflags	@"SHF_NOTE_NV_TKINFO"
	.tkinfo
        /*0018*/ 	.word	0x00000002
        /*0030*/ 	.string	""
        /*0030*/ 	.string	"ptxas"
        /*0030*/ 	.string	"Cuda compilation tools, release 13.0, V13.0.88"
        /*0030*/ 	.string	"Build cuda_13.0.r13.0/compiler.36424714_0"
        /*0030*/ 	.string	"-arch sm_100 -m 64 "



//--------------------- .note.nv.cuinfo           --------------------------
	.section	.note.nv.cuinfo,"",@"SHT_NOTE"
	.sectionflags	@"SHF_NOTE_NV_CUINFO"
        /*0018*/ 	.short	0x0002
        /*001a*/ 	.short	0x0064
        /*001c*/ 	.short	0x0082
	.zero		2


//--------------------- .nv.info                  --------------------------
	.section	.nv.info,"",@"SHT_CUDA_INFO"
	.align	4


	//----- nvinfo : EIATTR_REGCOUNT
	.align		4
        /*0000*/ 	.byte	0x04, 0x2f
        /*0002*/ 	.short	(.L_1 - .L_0)
	.align		4
.L_0:
        /*0004*/ 	.word	index@(_Z16reduce_max_pass1PKfPfi)
        /*0008*/ 	.word	0x0000000d


	//----- nvinfo : EIATTR_FRAME_SIZE
	.align		4
.L_1:
        /*000c*/ 	.byte	0x04, 0x11
        /*000e*/ 	.short	(.L_3 - .L_2)
	.align		4
.L_2:
        /*0010*/ 	.word	index@(_Z16reduce_max_pass1PKfPfi)
        /*0014*/ 	.word	0x00000000


	//----- nvinfo : EIATTR_REGCOUNT
	.align		4
.L_3:
        /*0018*/ 	.byte	0x04, 0x2f
        /*001a*/ 	.short	(.L_5 - .L_4)
	.align		4
.L_4:
        /*001c*/ 	.word	index@(_Z16reduce_max_pass2PKfPfi)
        /*0020*/ 	.word	0x0000000b


	//----- nvinfo : EIATTR_FRAME_SIZE
	.align		4
.L_5:
        /*0024*/ 	.byte	0x04, 0x11
        /*0026*/ 	.short	(.L_7 - .L_6)
	.align		4
.L_6:
        /*0028*/ 	.word	index@(_Z16reduce_max_pass2PKfPfi)
        /*002c*/ 	.word	0x00000000


	//----- nvinfo : EIATTR_MIN_STACK_SIZE
	.align		4
.L_7:
        /*0030*/ 	.byte	0x04, 0x12
        /*0032*/ 	.short	(.L_9 - .L_8)
	.align		4
.L_8:
        /*0034*/ 	.word	index@(_Z16reduce_max_pass2PKfPfi)
        /*0038*/ 	.word	0x00000000


	//----- nvinfo : EIATTR_MIN_STACK_SIZE
	.align		4
.L_9:
        /*003c*/ 	.byte	0x04, 0x12
        /*003e*/ 	.short	(.L_11 - .L_10)
	.align		4
.L_10:
        /*0040*/ 	.word	index@(_Z16reduce_max_pass1PKfPfi)
        /*0044*/ 	.word	0x00000000
.L_11:


//--------------------- .nv.compat                --------------------------
	.section	.nv.compat,"",@"SHT_CUDA_COMPAT_INFO"
	.align	4
        /*0000*/ 	.byte	0x02, 0x09, 0x00, 0x00, 0x02, 0x02, 0x01, 0x00, 0x02, 0x05, 0x05, 0x00, 0x03, 0x07, 0x01, 0x01
        /*0010*/ 	.byte	0x02, 0x03, 0x00, 0x00, 0x02, 0x06, 0x01, 0x00, 0x04, 0x0b, 0x08, 0x00, 0x09, 0x00, 0x00, 0x00
        /*0020*/ 	.byte	0x00, 0x00, 0x00, 0x00


//--------------------- .nv.info._Z16reduce_max_pass2PKfPfi --------------------------
	.section	.nv.info._Z16reduce_max_pass2PKfPfi,"",@"SHT_CUDA_INFO"
	.sectionflags	@""
	.align	4


	//----- nvinfo : EIATTR_CUDA_API_VERSION
	.align		4
        /*0000*/ 	.byte	0x04, 0x37
        /*0002*/ 	.short	(.L_13 - .L_12)
.L_12:
        /*0004*/ 	.word	0x00000082


	//----- nvinfo : EIATTR_KPARAM_INFO
	.align		4
.L_13:
        /*0008*/ 	.byte	0x04, 0x17
        /*000a*/ 	.short	(.L_15 - .L_14)
.L_14:
        /*000c*/ 	.word	0x00000000
        /*0010*/ 	.short	0x0002
        /*0012*/ 	.short	0x0010
        /*0014*/ 	.byte	0x00, 0xf0, 0x11, 0x00


	//----- nvinfo : EIATTR_KPARAM_INFO
	.align		4
.L_15:
        /*0018*/ 	.byte	0x04, 0x17
        /*001a*/ 	.short	(.L_17 - .L_16)
.L_16:
        /*001c*/ 	.word	0x00000000
        /*0020*/ 	.short	0x0001
        /*0022*/ 	.short	0x0008
        /*0024*/ 	.byte	0x00, 0xf5, 0x21, 0x00


	//----- nvinfo : EIATTR_KPARAM_INFO
	.align		4
.L_17:
        /*0028*/ 	.byte	0x04, 0x17
        /*002a*/ 	.short	(.L_19 - .L_18)
.L_18:
        /*002c*/ 	.word	0x00000000
        /*0030*/ 	.short	0x0000
        /*0032*/ 	.short	0x0000
        /*0034*/ 	.byte	0x00, 0xf5, 0x21, 0x00


	//----- nvinfo : EIATTR_SPARSE_MMA_MASK
	.align		4
.L_19:
        /*0038*/ 	.byte	0x03, 0x50
        /*003a*/ 	.short	0x0000


	//----- nvinfo : EIATTR_MAXREG_COUNT
	.align		4
        /*003c*/ 	.byte	0x03, 0x1b
        /*003e*/ 	.short	0x00ff


	//----- nvinfo : EIATTR_NUM_BARRIERS
	.align		4
        /*0040*/ 	.byte	0x02, 0x4c
        /*0042*/ 	.byte	0x01
	.zero		1


	//----- nvinfo : EIATTR_MERCURY_ISA_VERSION
	.align		4
        /*0044*/ 	.byte	0x03, 0x5f
        /*0046*/ 	.short	0x0101


	//----- nvinfo : EIATTR_VRC_CTA_INIT_COUNT
	.align		4
        /*0048*/ 	.byte	0x02, 0x4a
	.zero		1
	.zero		1


	//----- nvinfo : EIATTR_EXIT_INSTR_OFFSETS
	.align		4
        /*004c*/ 	.byte	0x04, 0x1c
        /*004e*/ 	.short	(.L_21 - .L_20)


	//   ....[0]....
.L_20:
        /*0050*/ 	.word	0x000001f0


	//   ....[1]....
        /*0054*/ 	.word	0x00000390


	//   ....[2]....
        /*0058*/ 	.word	0x00000400


	//----- nvinfo : EIATTR_CBANK_PARAM_SIZE
	.align		4
.L_21:
        /*005c*/ 	.byte	0x03, 0x19
        /*005e*/ 	.short	0x0014


	//----- nvinfo : EIATTR_PARAM_CBANK
	.align		4
        /*0060*/ 	.byte	0x04, 0x0a
        /*0062*/ 	.short	(.L_23 - .L_22)
	.align		4
.L_22:
        /*0064*/ 	.word	index@(.nv.constant0._Z16reduce_max_pass2PKfPfi)
        /*0068*/ 	.short	0x0380
        /*006a*/ 	.short	0x0014


	//----- nvinfo : EIATTR_SW_WAR
	.align		4
.L_23:
        /*006c*/ 	.byte	0x04, 0x36
        /*006e*/ 	.short	(.L_25 - .L_24)
.L_24:
        /*0070*/ 	.word	0x00000008
.L_25:


//--------------------- .nv.info._Z16reduce_max_pass1PKfPfi --------------------------
	.section	.nv.info._Z16reduce_max_pass1PKfPfi,"",@"SHT_CUDA_INFO"
	.sectionflags	@""
	.align	4


	//----- nvinfo : EIATTR_CUDA_API_VERSION
	.align		4
        /*0000*/ 	.byte	0x04, 0x37
        /*0002*/ 	.short	(.L_27 - .L_26)
.L_26:
        /*0004*/ 	.word	0x00000082


	//----- nvinfo : EIATTR_KPARAM_INFO
	.align		4
.L_27:
        /*0008*/ 	.byte	0x04, 0x17
        /*000a*/ 	.short	(.L_29 - .L_28)
.L_28:
        /*000c*/ 	.word	0x00000000
        /*0010*/ 	.short	0x0002
        /*0012*/ 	.short	0x0010
        /*0014*/ 	.byte	0x00, 0xf0, 0x11, 0x00


	//----- nvinfo : EIATTR_KPARAM_INFO
	.align		4
.L_29:
        /*0018*/ 	.byte	0x04, 0x17
        /*001a*/ 	.short	(.L_31 - .L_30)
.L_30:
        /*001c*/ 	.word	0x00000000
        /*0020*/ 	.short	0x0001
        /*0022*/ 	.short	0x0008
        /*0024*/ 	.byte	0x00, 0xf5, 0x21, 0x00


	//----- nvinfo : EIATTR_KPARAM_INFO
	.align		4
.L_31:
        /*0028*/ 	.byte	0x04, 0x17
        /*002a*/ 	.short	(.L_33 - .L_32)
.L_32:
        /*002c*/ 	.word	0x00000000
        /*0030*/ 	.short	0x0000
        /*0032*/ 	.short	0x0000
        /*0034*/ 	.byte	0x00, 0xf5, 0x21, 0x00


	//----- nvinfo : EIATTR_SPARSE_MMA_MASK
	.align		4
.L_33:
        /*0038*/ 	.byte	0x03, 0x50
        /*003a*/ 	.short	0x0000


	//----- nvinfo : EIATTR_MAXREG_COUNT
	.align		4
        /*003c*/ 	.byte	0x03, 0x1b
        /*003e*/ 	.short	0x00ff


	//----- nvinfo : EIATTR_NUM_BARRIERS
	.align		4
        /*0040*/ 	.byte	0x02, 0x4c
        /*0042*/ 	.byte	0x01
	.zero		1


	//----- nvinfo : EIATTR_MERCURY_ISA_VERSION
	.align		4
        /*0044*/ 	.byte	0x03, 0x5f
        /*0046*/ 	.short	0x0101


	//----- nvinfo : EIATTR_VRC_CTA_INIT_COUNT
	.align		4
        /*0048*/ 	.byte	0x02, 0x4a
	.zero		1
	.zero		1


	//----- nvinfo : EIATTR_EXIT_INSTR_OFFSETS
	.align		4
        /*004c*/ 	.byte	0x04, 0x1c
        /*004e*/ 	.short	(.L_35 - .L_34)


	//   ....[0]....
.L_34:
        /*0050*/ 	.word	0x00000290


	//   ....[1]....
        /*0054*/ 	.word	0x00000430


	//   ....[2]....
        /*0058*/ 	.word	0x000004b0


	//----- nvinfo : EIATTR_CBANK_PARAM_SIZE
	.align		4
.L_35:
        /*005c*/ 	.byte	0x03, 0x19
        /*005e*/ 	.short	0x0014


	//----- nvinfo : EIATTR_PARAM_CBANK
	.align		4
        /*0060*/ 	.byte	0x04, 0x0a
        /*0062*/ 	.short	(.L_37 - .L_36)
	.align		4
.L_36:
        /*0064*/ 	.word	index@(.nv.constant0._Z16reduce_max_pass1PKfPfi)
        /*0068*/ 	.short	0x0380
        /*006a*/ 	.short	0x0014


	//----- nvinfo : EIATTR_SW_WAR
	.align		4
.L_37:
        /*006c*/ 	.byte	0x04, 0x36
        /*006e*/ 	.short	(.L_39 - .L_38)
.L_38:
        /*0070*/ 	.word	0x00000008
.L_39:


//--------------------- .nv.callgraph             --------------------------
	.section	.nv.callgraph,"",@"SHT_CUDA_CALLGRAPH"
	.align	4
	.sectionentsize	8
	.align		4
        /*0000*/ 	.word	0x00000000
	.align		4
        /*0004*/ 	.word	0xffffffff
	.align		4
        /*0008*/ 	.word	0x00000000
	.align		4
        /*000c*/ 	.word	0xfffffffe
	.align		4
        /*0010*/ 	.word	0x00000000
	.align		4
        /*0014*/ 	.word	0xfffffffd
	.align		4
        /*0018*/ 	.word	0x00000000
	.align		4
        /*001c*/ 	.word	0xfffffffc


//--------------------- .text._Z16reduce_max_pass2PKfPfi --------------------------
	.section	.text._Z16reduce_max_pass2PKfPfi,"ax",@progbits
	.align	128
        .global         _Z16reduce_max_pass2PKfPfi
        .type           _Z16reduce_max_pass2PKfPfi,@function
        .size           _Z16reduce_max_pass2PKfPfi,(.L_x_6 - _Z16reduce_max_pass2PKfPfi)
        .other          _Z16reduce_max_pass2PKfPfi,@"STO_CUDA_ENTRY STV_DEFAULT"
_Z16reduce_max_pass2PKfPfi:
.text._Z16reduce_max_pass2PKfPfi:
[----:B------:R-:W-:Y:S01]  /*0000*/  LDC R1, c[0x0][0x37c] ;  /* 0x0000df00ff017b82 */ /* 0x000fe20000000800 */
[----:B------:R-:W0:Y:S01]  /*0010*/  S2R R0, SR_TID.X ;  /* 0x0000000000007919 */ /* 0x000e220000002100 */
[----:B------:R-:W0:Y:S01]  /*0020*/  LDCU UR4, c[0x0][0x390] ;  /* 0x00007200ff0477ac */ /* 0x000e220008000800 */
[----:B------:R-:W-:Y:S01]  /*0030*/  IMAD.MOV.U32 R4, RZ, RZ, -0x800001 ;  /* 0xff7fffffff047424 */ /* 0x000fe200078e00ff */
[----:B------:R-:W1:Y:S01]  /*0040*/  LDCU.64 UR6, c[0x0][0x358] ;  /* 0x00006b00ff0677ac */ /* 0x000e620008000a00 */
[----:B0-----:R-:W-:-:S13]  /*0050*/  ISETP.GE.U32.AND P0, PT, R0, UR4, PT ;  /* 0x0000000400007c0c */ /* 0x001fda000bf06070 */
[----:B------:R-:W0:Y:S02]  /*0060*/  @!P0 LDC.64 R2, c[0x0][0x380] ;  /* 0x0000e000ff028b82 */ /* 0x000e240000000a00 */
[----:B0-----:R-:W-:-:S05]  /*0070*/  @!P0 IMAD.WIDE.U32 R2, R0, 0x4, R2 ;  /* 0x0000000400028825 */ /* 0x001fca00078e0002 */
[----:B-1----:R-:W2:Y:S01]  /*0080*/  @!P0 LDG.E R4, desc[UR6][R2.64] ;  /* 0x0000000602048981 */ /* 0x002ea2000c1e1900 */
[----:B------:R-:W0:Y:S01]  /*0090*/  S2UR UR5, SR_CgaCtaId ;  /* 0x00000000000579c3 */ /* 0x000e220000008800 */
[----:B------:R-:W-:Y:S01]  /*00a0*/  UMOV UR4, 0x400 ;  /* 0x0000040000047882 */ /* 0x000fe20000000000 */
[----:B------:R-:W1:Y:S01]  /*00b0*/  LDCU UR8, c[0x0][0x360] ;  /* 0x00006c00ff0877ac */ /* 0x000e620008000800 */
[----:B------:R-:W-:Y:S01]  /*00c0*/  ISETP.GT.U32.AND P0, PT, R0, 0x1f, PT ;  /* 0x0000001f0000780c */ /* 0x000fe20003f04070 */
[----:B-1----:R-:W-:Y:S02]  /*00d0*/  UISETP.GE.U32.AND UP0, UPT, UR8, 0x42, UPT ;  /* 0x000000420800788c */ /* 0x002fe4000bf06070 */
[----:B0-----:R-:W-:-:S06]  /*00e0*/  ULEA UR4, UR5, UR4, 0x18 ;  /* 0x0000000405047291 */ /* 0x001fcc000f8ec0ff */
[----:B------:R-:W-:-:S05]  /*00f0*/  LEA R5, R0, UR4, 0x2 ;  /* 0x0000000400057c11 */ /* 0x000fca000f8e10ff */
[----:B--2---:R0:W-:Y:S01]  /*0100*/  STS [R5], R4 ;  /* 0x0000000405007388 */ /* 0x0041e20000000800 */
[----:B------:R-:W-:Y:S06]  /*0110*/  BAR.SYNC.DEFER_BLOCKING 0x0 ;  /* 0x0000000000007b1d */ /* 0x000fec0000010000 */
[----:B------:R-:W-:Y:S05]  /*0120*/  BRA.U !UP0, `(.L_x_0) ;  /* 0x0000000108307547 */ /* 0x000fea000b800000 */
[----:B------:R-:W-:-:S07]  /*0130*/  IMAD.U32 R2, RZ, RZ, UR8 ;  /* 0x00000008ff027e24 */ /* 0x000fce000f8e00ff */
.L_x_1:
[----:B------:R-:W-:-:S04]  /*0140*/  SHF.R.U32.HI R7, RZ, 0x1, R2 ;  /* 0x00000001ff077819 */ /* 0x000fc80000011602 */
[----:B------:R-:W-:-:S13]  /*0150*/  ISETP.GE.U32.AND P1, PT, R0, R7, PT ;  /* 0x000000070000720c */ /* 0x000fda0003f26070 */
[----:B0-----:R-:W-:Y:S01]  /*0160*/  @!P1 IMAD R4, R7, 0x4, R5 ;  /* 0x0000000407049824 */ /* 0x001fe200078e0205 */
[----:B------:R-:W-:Y:S05]  /*0170*/  @!P1 LDS R3, [R5] ;  /* 0x0000000005039984 */ /* 0x000fea0000000800 */
[----:B------:R-:W0:Y:S02]  /*0180*/  @!P1 LDS R4, [R4] ;  /* 0x0000000004049984 */ /* 0x000e240000000800 */
[----:B0-----:R-:W-:-:S05]  /*0190*/  @!P1 FMNMX R6, R3, R4, !PT ;  /* 0x0000000403069209 */ /* 0x001fca0007800000 */
[----:B------:R1:W-:Y:S01]  /*01a0*/  @!P1 STS [R5], R6 ;  /* 0x0000000605009388 */ /* 0x0003e20000000800 */
[----:B------:R-:W-:Y:S01]  /*01b0*/  BAR.SYNC.DEFER_BLOCKING 0x0 ;  /* 0x0000000000007b1d */ /* 0x000fe20000010000 */
[----:B------:R-:W-:Y:S01]  /*01c0*/  ISETP.GT.U32.AND P1, PT, R2, 0x83, PT ;  /* 0x000000830200780c */ /* 0x000fe20003f24070 */
[----:B------:R-:W-:-:S12]  /*01d0*/  IMAD.MOV.U32 R2, RZ, RZ, R7 ;  /* 0x000000ffff027224 */ /* 0x000fd800078e0007 */
[----:B-1----:R-:W-:Y:S05]  /*01e0*/  @P1 BRA `(.L_x_1) ;  /* 0xfffffffc00d41947 */ /* 0x002fea000383ffff */
.L_x_0:
[----:B------:R-:W-:Y:S05]  /*01f0*/  @P0 EXIT ;  /* 0x000000000000094d */ /* 0x000fea0003800000 */
[----:B------:R-:W-:Y:S01]  /*0200*/  LDS R2, [R5] ;  /* 0x0000000005027984 */ /* 0x000fe20000000800 */
[----:B------:R-:W-:-:S03]  /*0210*/  ISETP.NE.AND P0, PT, R0, RZ, PT ;  /* 0x000000ff0000720c */ /* 0x000fc60003f05270 */
[----:B------:R-:W1:Y:S02]  /*0220*/  LDS R3, [R5+0x80] ;  /* 0x0000800005037984 */ /* 0x000e640000000800 */
[----:B-1----:R-:W-:-:S05]  /*0230*/  FMNMX R2, R2, R3, !PT ;  /* 0x0000000302027209 */ /* 0x002fca0007800000 */
[----:B------:R-:W-:Y:S04]  /*0240*/  STS [R5], R2 ;  /* 0x0000000205007388 */ /* 0x000fe80000000800 */
[----:B------:R-:W-:Y:S04]  /*0250*/  LDS R3, [R5] ;  /* 0x0000000005037984 */ /* 0x000fe80000000800 */
[----:B0-----:R-:W0:Y:S02]  /*0260*/  LDS R4, [R5+0x40] ;  /* 0x0000400005047984 */ /* 0x001e240000000800 */
[----:B0-----:R-:W-:-:S05]  /*0270*/  FMNMX R4, R3, R4, !PT ;  /* 0x0000000403047209 */ /* 0x001fca0007800000 */
[----:B------:R-:W-:Y:S04]  /*0280*/  STS [R5], R4 ;  /* 0x0000000405007388 */ /* 0x000fe80000000800 */
[----:B------:R-:W-:Y:S04]  /*0290*/  LDS R3, [R5] ;  /* 0x0000000005037984 */ /* 0x000fe80000000800 */
[----:B------:R-:W0:Y:S02]  /*02a0*/  LDS R6, [R5+0x20] ;  /* 0x0000200005067984 */ /* 0x000e240000000800 */
        /* <DEDUP_REMOVED lines=13> */
[----:B------:R0:W-:Y:S01]  /*0380*/  STS [R5], R4 ;  /* 0x0000000405007388 */ /* 0x0001e20000000800 */
[----:B------:R-:W-:Y:S05]  /*0390*/  @P0 EXIT ;  /* 0x000000000000094d */ /* 0x000fea0003800000 */
[----:B------:R-:W1:Y:S01]  /*03a0*/  S2UR UR5, SR_CgaCtaId ;  /* 0x00000000000579c3 */ /* 0x000e620000008800 */
[----:B------:R-:W-:-:S07]  /*03b0*/  UMOV UR4, 0x400 ;  /* 0x0000040000047882 */ /* 0x000fce0000000000 */
[----:B------:R-:W2:Y:S01]  /*03c0*/  LDC.64 R2, c[0x0][0x388] ;  /* 0x0000e200ff027b82 */ /* 0x000ea20000000a00 */
[----:B-1----:R-:W-:-:S09]  /*03d0*/  ULEA UR4, UR5, UR4, 0x18 ;  /* 0x0000000405047291 */ /* 0x002fd2000f8ec0ff */
[----:B0-----:R-:W2:Y:S04]  /*03e0*/  LDS R5, [UR4] ;  /* 0x00000004ff057984 */ /* 0x001ea80008000800 */
[----:B--2---:R-:W-:Y:S01]  /*03f0*/  STG.E desc[UR6][R2.64], R5 ;  /* 0x0000000502007986 */ /* 0x004fe2000c101906 */
[----:B------:R-:W-:Y:S05]  /*0400*/  EXIT ;  /* 0x000000000000794d */ /* 0x000fea0003800000 */
.L_x_2:
[----:B------:R-:W-:-:S00]  /*0410*/  BRA `(.L_x_2) ;  /* 0xfffffffc00fc7947 */ /* 0x000fc0000383ffff */
[----:B------:R-:W-:-:S00]  /*0420*/  NOP ;  /* 0x0000000000007918 */ /* 0x000fc00000000000 */
        /* <DEDUP_REMOVED lines=13> */
.L_x_6:


//--------------------- .text._Z16reduce_max_pass1PKfPfi --------------------------
	.section	.text._Z16reduce_max_pass1PKfPfi,"ax",@progbits
	.align	128
        .global         _Z16reduce_max_pass1PKfPfi
        .type           _Z16reduce_max_pass1PKfPfi,@function
        .size           _Z16reduce_max_pass1PKfPfi,(.L_x_7 - _Z16reduce_max_pass1PKfPfi)
        .other          _Z16reduce_max_pass1PKfPfi,@"STO_CUDA_ENTRY STV_DEFAULT"
_Z16reduce_max_pass1PKfPfi:
.text._Z16reduce_max_pass1PKfPfi:
[----:B------:R-:W-:Y:S01]  /*0000*/  LDC R1, c[0x0][0x37c] ;  /* 0x0000df00ff017b82 */ /* 0x000fe20000000800 */
[----:B------:R-:W0:Y:S01]  /*0010*/  S2R R0, SR_CTAID.X ;  /* 0x0000000000007919 */ /* 0x000e220000002500 */
[----:B------:R-:W1:Y:S01]  /*0020*/  LDCU UR4, c[0x0][0x360] ;  /* 0x00006c00ff0477ac */ /* 0x000e620008000800 */
[----:B------:R-:W-:Y:S01]  /*0030*/  IMAD.MOV.U32 R10, RZ, RZ, -0x800001 ;  /* 0xff7fffffff0a7424 */ /* 0x000fe200078e00ff */
[----:B------:R-:W2:Y:S01]  /*0040*/  S2R R2, SR_TID.X ;  /* 0x0000000000027919 */ /* 0x000ea20000002100 */
[----:B------:R-:W3:Y:S01]  /*0050*/  LDCU UR5, c[0x0][0x390] ;  /* 0x00007200ff0577ac */ /* 0x000ee20008000800 */
[----:B------:R-:W4:Y:S01]  /*0060*/  LDCU.64 UR6, c[0x0][0x358] ;  /* 0x00006b00ff0677ac */ /* 0x000f220008000a00 */
[----:B-1----:R-:W-:Y:S02]  /*0070*/  IMAD.U32 R8, RZ, RZ, UR4 ;  /* 0x00000004ff087e24 */ /* 0x002fe4000f8e00ff */
[----:B0-----:R-:W-:-:S04]  /*0080*/  IMAD R3, R0, UR4, RZ ;  /* 0x0000000400037c24 */ /* 0x001fc8000f8e02ff */
[----:B--2---:R-:W-:-:S04]  /*0090*/  IMAD R3, R3, 0x2, R2 ;  /* 0x0000000203037824 */ /* 0x004fc800078e0202 */
[C---:B------:R-:W-:Y:S01]  /*00a0*/  IMAD.IADD R9, R3.reuse, 0x1, R8 ;  /* 0x0000000103097824 */ /* 0x040fe200078e0208 */
[----:B---3--:R-:W-:-:S04]  /*00b0*/  ISETP.GE.U32.AND P0, PT, R3, UR5, PT ;  /* 0x0000000503007c0c */ /* 0x008fc8000bf06070 */
[----:B------:R-:W-:-:S09]  /*00c0*/  ISETP.GE.U32.AND P1, PT, R9, UR5, PT ;  /* 0x0000000509007c0c */ /* 0x000fd2000bf26070 */
[----:B------:R-:W0:Y:S08]  /*00d0*/  @!P0 LDC.64 R4, c[0x0][0x380] ;  /* 0x0000e000ff048b82 */ /* 0x000e300000000a00 */
[----:B------:R-:W1:Y:S01]  /*00e0*/  @!P1 LDC.64 R6, c[0x0][0x380] ;  /* 0x0000e000ff069b82 */ /* 0x000e620000000a00 */
[----:B0-----:R-:W-:-:S04]  /*00f0*/  @!P0 IMAD.WIDE.U32 R4, R3, 0x4, R4 ;  /* 0x0000000403048825 */ /* 0x001fc800078e0004 */
[----:B------:R-:W-:Y:S02]  /*0100*/  IMAD.MOV.U32 R3, RZ, RZ, -0x800001 ;  /* 0xff7fffffff037424 */ /* 0x000fe400078e00ff */
[----:B-1----:R-:W-:-:S04]  /*0110*/  @!P1 IMAD.WIDE.U32 R6, R9, 0x4, R6 ;  /* 0x0000000409069825 */ /* 0x002fc800078e0006 */
[----:B----4-:R-:W2:Y:S04]  /*0120*/  @!P0 LDG.E R3, desc[UR6][R4.64] ;  /* 0x0000000604038981 */ /* 0x010ea8000c1e1900 */
[----:B------:R-:W2:Y:S01]  /*0130*/  @!P1 LDG.E R10, desc[UR6][R6.64] ;  /* 0x00000006060a9981 */ /* 0x000ea2000c1e1900 */
[----:B------:R-:W0:Y:S01]  /*0140*/  S2UR UR5, SR_CgaCtaId ;  /* 0x00000000000579c3 */ /* 0x000e220000008800 */
[----:B------:R-:W-:Y:S01]  /*0150*/  UMOV UR4, 0x400 ;  /* 0x0000040000047882 */ /* 0x000fe20000000000 */
[----:B------:R-:W-:Y:S02]  /*0160*/  ISETP.GE.U32.AND P1, PT, R8, 0x42, PT ;  /* 0x000000420800780c */ /* 0x000fe40003f26070 */
[----:B------:R-:W-:Y:S01]  /*0170*/  ISETP.GT.U32.AND P0, PT, R2, 0x1f, PT ;  /* 0x0000001f0200780c */ /* 0x000fe20003f04070 */
[----:B0-----:R-:W-:Y:S01]  /*0180*/  ULEA UR4, UR5, UR4, 0x18 ;  /* 0x0000000405047291 */ /* 0x001fe2000f8ec0ff */
[----:B--2---:R-:W-:-:S05]  /*0190*/  FMNMX R3, R10, R3, !PT ;  /* 0x000000030a037209 */ /* 0x004fca0007800000 */
[----:B------:R-:W-:-:S05]  /*01a0*/  LEA R10, R2, UR4, 0x2 ;  /* 0x00000004020a7c11 */ /* 0x000fca000f8e10ff */
[----:B------:R0:W-:Y:S01]  /*01b0*/  STS [R10], R3 ;  /* 0x000000030a007388 */ /* 0x0001e20000000800 */
[----:B------:R-:W-:Y:S06]  /*01c0*/  BAR.SYNC.DEFER_BLOCKING 0x0 ;  /* 0x0000000000007b1d */ /* 0x000fec0000010000 */
[----:B------:R-:W-:Y:S05]  /*01d0*/  @!P1 BRA `(.L_x_3) ;  /* 0x00000000002c9947 */ /* 0x000fea0003800000 */
.L_x_4:
[----:B------:R-:W-:-:S04]  /*01e0*/  SHF.R.U32.HI R5, RZ, 0x1, R8 ;  /* 0x00000001ff057819 */ /* 0x000fc80000011608 */
[----:B------:R-:W-:-:S13]  /*01f0*/  ISETP.GE.U32.AND P1, PT, R2, R5, PT ;  /* 0x000000050200720c */ /* 0x000fda0003f26070 */
[----:B------:R-:W-:Y:S01]  /*0200*/  @!P1 IMAD R4, R5, 0x4, R10 ;  /* 0x0000000405049824 */ /* 0x000fe200078e020a */
[----:B0-----:R-:W-:Y:S05]  /*0210*/  @!P1 LDS R3, [R10] ;  /* 0x000000000a039984 */ /* 0x001fea0000000800 */
[----:B------:R-:W0:Y:S02]  /*0220*/  @!P1 LDS R4, [R4] ;  /* 0x0000000004049984 */ /* 0x000e240000000800 */
[----:B0-----:R-:W-:-:S05]  /*0230*/  @!P1 FMNMX R3, R3, R4, !PT ;  /* 0x0000000403039209 */ /* 0x001fca0007800000 */
[----:B------:R1:W-:Y:S01]  /*0240*/  @!P1 STS [R10], R3 ;  /* 0x000000030a009388 */ /* 0x0003e20000000800 */
[----:B------:R-:W-:Y:S01]  /*0250*/  BAR.SYNC.DEFER_BLOCKING 0x0 ;  /* 0x0000000000007b1d */ /* 0x000fe20000010000 */
[----:B------:R-:W-:Y:S01]  /*0260*/  ISETP.GT.U32.AND P1, PT, R8, 0x83, PT ;  /* 0x000000830800780c */ /* 0x000fe20003f24070 */
[----:B------:R-:W-:-:S12]  /*0270*/  IMAD.MOV.U32 R8, RZ, RZ, R5 ;  /* 0x000000ffff087224 */ /* 0x000fd800078e0005 */
[----:B-1----:R-:W-:Y:S05]  /*0280*/  @P1 BRA `(.L_x_4) ;  /* 0xfffffffc00d41947 */ /* 0x002fea000383ffff */
.L_x_3:
[----:B------:R-:W-:Y:S05]  /*0290*/  @P0 EXIT ;  /* 0x000000000000094d */ /* 0x000fea0003800000 */
[----:B0-----:R-:W-:Y:S01]  /*02a0*/  LDS R3, [R10] ;  /* 0x000000000a037984 */ /* 0x001fe20000000800 */
[----:B------:R-:W-:-:S03]  /*02b0*/  ISETP.NE.AND P0, PT, R2, RZ, PT ;  /* 0x000000ff0200720c */ /* 0x000fc60003f05270 */
        /* <DEDUP_REMOVED lines=27> */
[----:B-1----:R-:W-:Y:S01]  /*0470*/  ULEA UR4, UR5, UR4, 0x18 ;  /* 0x0000000405047291 */ /* 0x002fe2000f8ec0ff */
[----:B--2---:R-:W-:-:S08]  /*0480*/  IMAD.WIDE.U32 R2, R0, 0x4, R2 ;  /* 0x0000000400027825 */ /* 0x004fd000078e0002 */
[----:B0-----:R-:W0:Y:S04]  /*0490*/  LDS R5, [UR4] ;  /* 0x00000004ff057984 */ /* 0x001e280008000800 */
[----:B0-----:R-:W-:Y:S01]  /*04a0*/  STG.E desc[UR6][R2.64], R5 ;  /* 0x0000000502007986 */ /* 0x001fe2000c101906 */
[----:B------:R-:W-:Y:S05]  /*04b0*/  EXIT ;  /* 0x000000000000794d */ /* 0x000fea0003800000 */
.L_x_5:
        /* <DEDUP_REMOVED lines=12> */
.L_x_7:


//--------------------- .nv.shared._Z16reduce_max_pass2PKfPfi --------------------------
	.section	.nv.shared._Z16reduce_max_pass2PKfPfi,"aw",@nobits
	.sectionflags	@""
	.align	16
	.zero		1024


//--------------------- .nv.shared.reserved.0     --------------------------
	.section	.nv.shared.reserved.0,"aw",@nobits
	.weak		__nv_reservedSMEM_offset_0_alias
	.size		__nv_reservedSMEM_offset_0_alias, 0, 64
	.other		__nv_reservedSMEM_offset_0_alias,@"STO_CUDA_RESERVED_SHARED STV_DEFAULT"
__nv_reservedSMEM_offset_0_alias:
	.zero		0
	.zero		64


//--------------------- .nv.shared._Z16reduce_max_pass1PKfPfi --------------------------
	.section	.nv.shared._Z16reduce_max_pass1PKfPfi,"aw",@nobits
	.sectionflags	@""
	.align	16
	.zero		1024


//--------------------- .nv.constant0._Z16reduce_max_pass2PKfPfi --------------------------
	.section	.nv.constant0._Z16reduce_max_pass2PKfPfi,"a",@progbits
	.sectionflags	@""
	.align	4
.nv.constant0._Z16reduce_max_pass2PKfPfi:
	.zero		916


//--------------------- .nv.constant0._Z16reduce_max_pass1PKfPfi --------------------------
	.section	.nv.constant0._Z16reduce_max_pass1PKfPfi,"a",@progbits
	.sectionflags	@""
	.align	4
.nv.constant0._Z16reduce_max_pass1PKfPfi:
	.zero		916


//--------------------- SYMBOLS --------------------------

	.type		.nv.reservedSmem.offset0,@object
	.size		.nv.reservedSmem.offset0,0x4
	.type		.nv.reservedSmem.cap,@object
	.size		.nv.reservedSmem.cap,0x4
